//
// Generated by NVIDIA NVVM Compiler
//
// Compiler Build ID: CL-36424714
// Cuda compilation tools, release 13.0, V13.0.88
// Based on NVVM 20.0.0
//

.version 9.0
.target sm_100
.address_size 64

	// .globl	_Z7kernel1iiiPKfS0_Pf

.visible .entry _Z7kernel1iiiPKfS0_Pf(
	.param .u32 _Z7kernel1iiiPKfS0_Pf_param_0,
	.param .u32 _Z7kernel1iiiPKfS0_Pf_param_1,
	.param .u32 _Z7kernel1iiiPKfS0_Pf_param_2,
	.param .u64 .ptr .align 1 _Z7kernel1iiiPKfS0_Pf_param_3,
	.param .u64 .ptr .align 1 _Z7kernel1iiiPKfS0_Pf_param_4,
	.param .u64 .ptr .align 1 _Z7kernel1iiiPKfS0_Pf_param_5
)
{
	.reg .pred 	%p<13>;
	.reg .b32 	%r<94>;
	.reg .b32 	%f<70>;
	.reg .b64 	%rd<69>;

	ld.param.u32 	%r46, [_Z7kernel1iiiPKfS0_Pf_param_0];
	ld.param.u32 	%r47, [_Z7kernel1iiiPKfS0_Pf_param_1];
	ld.param.u32 	%r45, [_Z7kernel1iiiPKfS0_Pf_param_2];
	ld.param.u64 	%rd4, [_Z7kernel1iiiPKfS0_Pf_param_3];
	ld.param.u64 	%rd5, [_Z7kernel1iiiPKfS0_Pf_param_4];
	ld.param.u64 	%rd3, [_Z7kernel1iiiPKfS0_Pf_param_5];
	cvta.to.global.u64 	%rd1, %rd5;
	cvta.to.global.u64 	%rd2, %rd4;
	mov.u32 	%r48, %ctaid.x;
	mov.u32 	%r49, %ntid.x;
	mov.u32 	%r50, %tid.x;
	mad.lo.s32 	%r1, %r48, %r49, %r50;
	mov.u32 	%r51, %ctaid.y;
	mov.u32 	%r52, %ntid.y;
	mul.lo.s32 	%r2, %r51, %r52;
	mov.u32 	%r3, %tid.y;
	add.s32 	%r53, %r2, %r3;
	setp.ge.u32 	%p1, %r1, %r46;
	setp.ge.u32 	%p2, %r53, %r47;
	or.pred  	%p3, %p1, %p2;
	@%p3 bra 	$L__BB0_14;
	setp.lt.s32 	%p4, %r45, 1;
	mov.f32 	%f69, 0f00000000;
	@%p4 bra 	$L__BB0_13;
	mul.lo.s32 	%r5, %r45, %r1;
	and.b32  	%r6, %r45, 7;
	setp.lt.u32 	%p5, %r45, 8;
	mov.f32 	%f69, 0f00000000;
	mov.b32 	%r92, 0;
	@%p5 bra 	$L__BB0_5;
	and.b32  	%r92, %r45, 2147483640;
	neg.s32 	%r90, %r92;
	add.s32 	%r55, %r3, %r47;
	add.s32 	%r89, %r55, %r2;
	shl.b32 	%r10, %r47, 3;
	shl.b32 	%r56, %r47, 1;
	add.s32 	%r88, %r53, %r56;
	mad.lo.s32 	%r87, %r47, 3, %r53;
	shl.b32 	%r57, %r47, 2;
	add.s32 	%r86, %r53, %r57;
	mad.lo.s32 	%r85, %r47, 5, %r53;
	mad.lo.s32 	%r84, %r47, 6, %r53;
	mad.lo.s32 	%r83, %r47, 7, %r53;
	add.s32 	%r81, %r5, 3;
	mov.f32 	%f69, 0f00000000;
	mov.u32 	%r82, %r53;
$L__BB0_4:
	.pragma "nounroll";
	add.s32 	%r58, %r81, -3;
	mul.wide.u32 	%rd6, %r58, 4;
	add.s64 	%rd7, %rd2, %rd6;
	ld.global.f32 	%f17, [%rd7];
	mul.wide.u32 	%rd8, %r82, 4;
	add.s64 	%rd9, %rd1, %rd8;
	ld.global.f32 	%f18, [%rd9];
	fma.rn.f32 	%f19, %f17, %f18, %f69;
	add.s32 	%r59, %r81, -2;
	mul.wide.u32 	%rd10, %r59, 4;
	add.s64 	%rd11, %rd2, %rd10;
	ld.global.f32 	%f20, [%rd11];
	mul.wide.u32 	%rd12, %r89, 4;
	add.s64 	%rd13, %rd1, %rd12;
	ld.global.f32 	%f21, [%rd13];
	fma.rn.f32 	%f22, %f20, %f21, %f19;
	add.s32 	%r60, %r81, -1;
	mul.wide.u32 	%rd14, %r60, 4;
	add.s64 	%rd15, %rd2, %rd14;
	ld.global.f32 	%f23, [%rd15];
	mul.wide.u32 	%rd16, %r88, 4;
	add.s64 	%rd17, %rd1, %rd16;
	ld.global.f32 	%f24, [%rd17];
	fma.rn.f32 	%f25, %f23, %f24, %f22;
	add.s32 	%r61, %r81, 4;
	mul.wide.u32 	%rd18, %r81, 4;
	add.s64 	%rd19, %rd2, %rd18;
	ld.global.f32 	%f26, [%rd19];
	mul.wide.u32 	%rd20, %r87, 4;
	add.s64 	%rd21, %rd1, %rd20;
	ld.global.f32 	%f27, [%rd21];
	fma.rn.f32 	%f28, %f26, %f27, %f25;
	add.s32 	%r62, %r81, 1;
	mul.wide.u32 	%rd22, %r62, 4;
	add.s64 	%rd23, %rd2, %rd22;
	ld.global.f32 	%f29, [%rd23];
	mul.wide.u32 	%rd24, %r86, 4;
	add.s64 	%rd25, %rd1, %rd24;
	ld.global.f32 	%f30, [%rd25];
	fma.rn.f32 	%f31, %f29, %f30, %f28;
	add.s32 	%r63, %r81, 2;
	mul.wide.u32 	%rd26, %r63, 4;
	add.s64 	%rd27, %rd2, %rd26;
	ld.global.f32 	%f32, [%rd27];
	mul.wide.u32 	%rd28, %r85, 4;
	add.s64 	%rd29, %rd1, %rd28;
	ld.global.f32 	%f33, [%rd29];
	fma.rn.f32 	%f34, %f32, %f33, %f31;
	add.s32 	%r64, %r81, 3;
	mul.wide.u32 	%rd30, %r64, 4;
	add.s64 	%rd31, %rd2, %rd30;
	ld.global.f32 	%f35, [%rd31];
	mul.wide.u32 	%rd32, %r84, 4;
	add.s64 	%rd33, %rd1, %rd32;
	ld.global.f32 	%f36, [%rd33];
	fma.rn.f32 	%f37, %f35, %f36, %f34;
	mul.wide.u32 	%rd34, %r61, 4;
	add.s64 	%rd35, %rd2, %rd34;
	ld.global.f32 	%f38, [%rd35];
	mul.wide.u32 	%rd36, %r83, 4;
	add.s64 	%rd37, %rd1, %rd36;
	ld.global.f32 	%f39, [%rd37];
	fma.rn.f32 	%f69, %f38, %f39, %f37;
	add.s32 	%r90, %r90, 8;
	add.s32 	%r89, %r89, %r10;
	add.s32 	%r88, %r88, %r10;
	add.s32 	%r87, %r87, %r10;
	add.s32 	%r86, %r86, %r10;
	add.s32 	%r85, %r85, %r10;
	add.s32 	%r84, %r84, %r10;
	add.s32 	%r83, %r83, %r10;
	add.s32 	%r82, %r82, %r10;
	add.s32 	%r81, %r81, 8;
	setp.ne.s32 	%p6, %r90, 0;
	@%p6 bra 	$L__BB0_4;
$L__BB0_5:
	setp.eq.s32 	%p7, %r6, 0;
	@%p7 bra 	$L__BB0_13;
	and.b32  	%r39, %r45, 3;
	setp.lt.u32 	%p8, %r6, 4;
	@%p8 bra 	$L__BB0_8;
	add.s32 	%r65, %r92, %r5;
	mul.wide.u32 	%rd38, %r65, 4;
	add.s64 	%rd39, %rd2, %rd38;
	ld.global.f32 	%f41, [%rd39];
	mad.lo.s32 	%r66, %r92, %r47, %r53;
	mul.wide.u32 	%rd40, %r66, 4;
	add.s64 	%rd41, %rd1, %rd40;
	ld.global.f32 	%f42, [%rd41];
	fma.rn.f32 	%f43, %f41, %f42, %f69;
	add.s32 	%r67, %r65, 1;
	mul.wide.u32 	%rd42, %r67, 4;
	add.s64 	%rd43, %rd2, %rd42;
	ld.global.f32 	%f44, [%rd43];
	add.s32 	%r68, %r66, %r47;
	mul.wide.u32 	%rd44, %r68, 4;
	add.s64 	%rd45, %rd1, %rd44;
	ld.global.f32 	%f45, [%rd45];
	fma.rn.f32 	%f46, %f44, %f45, %f43;
	add.s32 	%r69, %r65, 2;
	mul.wide.u32 	%rd46, %r69, 4;
	add.s64 	%rd47, %rd2, %rd46;
	ld.global.f32 	%f47, [%rd47];
	add.s32 	%r70, %r68, %r47;
	mul.wide.u32 	%rd48, %r70, 4;
	add.s64 	%rd49, %rd1, %rd48;
	ld.global.f32 	%f48, [%rd49];
	fma.rn.f32 	%f49, %f47, %f48, %f46;
	add.s32 	%r71, %r65, 3;
	mul.wide.u32 	%rd50, %r71, 4;
	add.s64 	%rd51, %rd2, %rd50;
	ld.global.f32 	%f50, [%rd51];
	add.s32 	%r72, %r70, %r47;
	mul.wide.u32 	%rd52, %r72, 4;
	add.s64 	%rd53, %rd1, %rd52;
	ld.global.f32 	%f51, [%rd53];
	fma.rn.f32 	%f69, %f50, %f51, %f49;
	add.s32 	%r92, %r92, 4;
$L__BB0_8:
	setp.eq.s32 	%p9, %r39, 0;
	@%p9 bra 	$L__BB0_13;
	setp.eq.s32 	%p10, %r39, 1;
	@%p10 bra 	$L__BB0_11;
	add.s32 	%r73, %r92, %r5;
	mul.wide.u32 	%rd54, %r73, 4;
	add.s64 	%rd55, %rd2, %rd54;
	ld.global.f32 	%f53, [%rd55];
	mad.lo.s32 	%r74, %r92, %r47, %r53;
	mul.wide.u32 	%rd56, %r74, 4;
	add.s64 	%rd57, %rd1, %rd56;
	ld.global.f32 	%f54, [%rd57];
	fma.rn.f32 	%f55, %f53, %f54, %f69;
	add.s32 	%r75, %r73, 1;
	mul.wide.u32 	%rd58, %r75, 4;
	add.s64 	%rd59, %rd2, %rd58;
	ld.global.f32 	%f56, [%rd59];
	add.s32 	%r76, %r74, %r47;
	mul.wide.u32 	%rd60, %r76, 4;
	add.s64 	%rd61, %rd1, %rd60;
	ld.global.f32 	%f57, [%rd61];
	fma.rn.f32 	%f69, %f56, %f57, %f55;
	add.s32 	%r92, %r92, 2;
$L__BB0_11:
	and.b32  	%r77, %r45, 1;
	setp.eq.b32 	%p11, %r77, 1;
	not.pred 	%p12, %p11;
	@%p12 bra 	$L__BB0_13;
	add.s32 	%r78, %r92, %r5;
	mul.wide.u32 	%rd62, %r78, 4;
	add.s64 	%rd63, %rd2, %rd62;
	ld.global.f32 	%f58, [%rd63];
	mad.lo.s32 	%r79, %r92, %r47, %r53;
	mul.wide.u32 	%rd64, %r79, 4;
	add.s64 	%rd65, %rd1, %rd64;
	ld.global.f32 	%f59, [%rd65];
	fma.rn.f32 	%f69, %f58, %f59, %f69;
$L__BB0_13:
	mad.lo.s32 	%r80, %r47, %r1, %r53;
	cvta.to.global.u64 	%rd66, %rd3;
	mul.wide.u32 	%rd67, %r80, 4;
	add.s64 	%rd68, %rd66, %rd67;
	ld.global.f32 	%f60, [%rd68];
	add.f32 	%f61, %f69, %f60;
	st.global.f32 	[%rd68], %f61;
$L__BB0_14:
	ret;

}


// ===== COMPILED SASS (sm_100) =====

	.target	sm_100

	.elftype	@"ET_EXEC"


//--------------------- .note.nv.tkinfo           --------------------------
	.section	.note.nv.tkinfo,"",@"SHT_NOTE"
	.sectionflags	@"SHF_NOTE_NV_TKINFO"
	.tkinfo
        /*0018*/ 	.word	0x00000002
        /*0030*/ 	.string	""
        /*0030*/ 	.string	"ptxas"
        /*0030*/ 	.string	"Cuda compilation tools, release 13.0, V13.0.88"
        /*0030*/ 	.string	"Build cuda_13.0.r13.0/compiler.36424714_0"
        /*0030*/ 	.string	"-arch sm_100 -m 64 "



//--------------------- .note.nv.cuinfo           --------------------------
	.section	.note.nv.cuinfo,"",@"SHT_NOTE"
	.sectionflags	@"SHF_NOTE_NV_CUINFO"
        /*0018*/ 	.short	0x0002
        /*001a*/ 	.short	0x0064
        /*001c*/ 	.short	0x0082
	.zero		2


//--------------------- .nv.info                  --------------------------
	.section	.nv.info,"",@"SHT_CUDA_INFO"
	.align	4


	//----- nvinfo : EIATTR_REGCOUNT
	.align		4
        /*0000*/ 	.byte	0x04, 0x2f
        /*0002*/ 	.short	(.L_1 - .L_0)
	.align		4
.L_0:
        /*0004*/ 	.word	index@(_Z7kernel1iiiPKfS0_Pf)
        /*0008*/ 	.word	0x00000020


	//----- nvinfo : EIATTR_FRAME_SIZE
	.align		4
.L_1:
        /*000c*/ 	.byte	0x04, 0x11
        /*000e*/ 	.short	(.L_3 - .L_2)
	.align		4
.L_2:
        /*0010*/ 	.word	index@(_Z7kernel1iiiPKfS0_Pf)
        /*0014*/ 	.word	0x00000000


	//----- nvinfo : EIATTR_MIN_STACK_SIZE
	.align		4
.L_3:
        /*0018*/ 	.byte	0x04, 0x12
        /*001a*/ 	.short	(.L_5 - .L_4)
	.align		4
.L_4:
        /*001c*/ 	.word	index@(_Z7kernel1iiiPKfS0_Pf)
        /*0020*/ 	.word	0x00000000
.L_5:


//--------------------- .nv.compat                --------------------------
	.section	.nv.compat,"",@"SHT_CUDA_COMPAT_INFO"
	.align	4
        /*0000*/ 	.byte	0x02, 0x09, 0x00, 0x00, 0x02, 0x02, 0x01, 0x00, 0x02, 0x05, 0x05, 0x00, 0x03, 0x07, 0x01, 0x01
        /*0010*/ 	.byte	0x02, 0x03, 0x00, 0x00, 0x02, 0x06, 0x01, 0x00, 0x04, 0x0b, 0x08, 0x00, 0x09, 0x00, 0x00, 0x00
        /*0020*/ 	.byte	0x00, 0x00, 0x00, 0x00


//--------------------- .nv.info._Z7kernel1iiiPKfS0_Pf --------------------------
	.section	.nv.info._Z7kernel1iiiPKfS0_Pf,"",@"SHT_CUDA_INFO"
	.sectionflags	@""
	.align	4


	//----- nvinfo : EIATTR_CUDA_API_VERSION
	.align		4
        /*0000*/ 	.byte	0x04, 0x37
        /*0002*/ 	.short	(.L_7 - .L_6)
.L_6:
        /*0004*/ 	.word	0x00000082


	//----- nvinfo : EIATTR_KPARAM_INFO
	.align		4
.L_7:
        /*0008*/ 	.byte	0x04, 0x17
        /*000a*/ 	.short	(.L_9 - .L_8)
.L_8:
        /*000c*/ 	.word	0x00000000
        /*0010*/ 	.short	0x0005
        /*0012*/ 	.short	0x0020
        /*0014*/ 	.byte	0x00, 0xf5, 0x21, 0x00


	//----- nvinfo : EIATTR_KPARAM_INFO
	.align		4
.L_9:
        /*0018*/ 	.byte	0x04, 0x17
        /*001a*/ 	.short	(.L_11 - .L_10)
.L_10:
        /*001c*/ 	.word	0x00000000
        /*0020*/ 	.short	0x0004
        /*0022*/ 	.short	0x0018
        /*0024*/ 	.byte	0x00, 0xf5, 0x21, 0x00


	//----- nvinfo : EIATTR_KPARAM_INFO
	.align		4
.L_11:
        /*0028*/ 	.byte	0x04, 0x17
        /*002a*/ 	.short	(.L_13 - .L_12)
.L_12:
        /*002c*/ 	.word	0x00000000
        /*0030*/ 	.short	0x0003
        /*0032*/ 	.short	0x0010
        /*0034*/ 	.byte	0x00, 0xf5, 0x21, 0x00


	//----- nvinfo : EIATTR_KPARAM_INFO
	.align		4
.L_13:
        /*0038*/ 	.byte	0x04, 0x17
        /*003a*/ 	.short	(.L_15 - .L_14)
.L_14:
        /*003c*/ 	.word	0x00000000
        /*0040*/ 	.short	0x0002
        /*0042*/ 	.short	0x0008
        /*0044*/ 	.byte	0x00, 0xf0, 0x11, 0x00


	//----- nvinfo : EIATTR_KPARAM_INFO
	.align		4
.L_15:
        /*0048*/ 	.byte	0x04, 0x17
        /*004a*/ 	.short	(.L_17 - .L_16)
.L_16:
        /*004c*/ 	.word	0x00000000
        /*0050*/ 	.short	0x0001
        /*0052*/ 	.short	0x0004
        /*0054*/ 	.byte	0x00, 0xf0, 0x11, 0x00


	//----- nvinfo : EIATTR_KPARAM_INFO
	.align		4
.L_17:
        /*0058*/ 	.byte	0x04, 0x17
        /*005a*/ 	.short	(.L_19 - .L_18)
.L_18:
        /*005c*/ 	.word	0x00000000
        /*0060*/ 	.short	0x0000
        /*0062*/ 	.short	0x0000
        /*0064*/ 	.byte	0x00, 0xf0, 0x11, 0x00


	//----- nvinfo : EIATTR_SPARSE_MMA_MASK
	.align		4
.L_19:
        /*0068*/ 	.byte	0x03, 0x50
        /*006a*/ 	.short	0x0000


	//----- nvinfo : EIATTR_MAXREG_COUNT
	.align		4
        /*006c*/ 	.byte	0x03, 0x1b
        /*006e*/ 	.short	0x00ff


	//----- nvinfo : EIATTR_MERCURY_ISA_VERSION
	.align		4
        /*0070*/ 	.byte	0x03, 0x5f
        /*0072*/ 	.short	0x0101


	//----- nvinfo : EIATTR_VRC_CTA_INIT_COUNT
	.align		4
        /*0074*/ 	.byte	0x02, 0x4a
	.zero		1
	.zero		1


	//----- nvinfo : EIATTR_EXIT_INSTR_OFFSETS
	.align		4
        /*0078*/ 	.byte	0x04, 0x1c
        /*007a*/ 	.short	(.L_21 - .L_20)


	//   ....[0]....
.L_20:
        /*007c*/ 	.word	0x000000d0


	//   ....[1]....
        /*0080*/ 	.word	0x00000aa0


	//----- nvinfo : EIATTR_CBANK_PARAM_SIZE
	.align		4
.L_21:
        /*0084*/ 	.byte	0x03, 0x19
        /*0086*/ 	.short	0x0028


	//----- nvinfo : EIATTR_PARAM_CBANK
	.align		4
        /*0088*/ 	.byte	0x04, 0x0a
        /*008a*/ 	.short	(.L_23 - .L_22)
	.align		4
.L_22:
        /*008c*/ 	.word	index@(.nv.constant0._Z7kernel1iiiPKfS0_Pf)
        /*0090*/ 	.short	0x0380
        /*0092*/ 	.short	0x0028


	//----- nvinfo : EIATTR_SW_WAR
	.align		4
.L_23:
        /*0094*/ 	.byte	0x04, 0x36
        /*0096*/ 	.short	(.L_25 - .L_24)
.L_24:
        /*0098*/ 	.word	0x00000008
.L_25:


//--------------------- .nv.callgraph             --------------------------
	.section	.nv.callgraph,"",@"SHT_CUDA_CALLGRAPH"
	.align	4
	.sectionentsize	8
	.align		4
        /*0000*/ 	.word	0x00000000
	.align		4
        /*0004*/ 	.word	0xffffffff
	.align		4
        /*0008*/ 	.word	0x00000000
	.align		4
        /*000c*/ 	.word	0xfffffffe
	.align		4
        /*0010*/ 	.word	0x00000000
	.align		4
        /*0014*/ 	.word	0xfffffffd
	.align		4
        /*0018*/ 	.word	0x00000000
	.align		4
        /*001c*/ 	.word	0xfffffffc


//--------------------- .text._Z7kernel1iiiPKfS0_Pf --------------------------
	.section	.text._Z7kernel1iiiPKfS0_Pf,"ax",@progbits
	.align	128
        .global         _Z7kernel1iiiPKfS0_Pf
        .type           _Z7kernel1iiiPKfS0_Pf,@function
        .size           _Z7kernel1iiiPKfS0_Pf,(.L_x_5 - _Z7kernel1iiiPKfS0_Pf)
        .other          _Z7kernel1iiiPKfS0_Pf,@"STO_CUDA_ENTRY STV_DEFAULT"
_Z7kernel1iiiPKfS0_Pf:
.text._Z7kernel1iiiPKfS0_Pf:
[----:B------:R-:W-:Y:S01]  /*0000*/  LDC R1, c[0x0][0x37c] ;  /* 0x0000df00ff017b82 */ /* 0x000fe20000000800 */
[----:B------:R-:W0:Y:S07]  /*0010*/  S2R R8, SR_TID.Y ;  /* 0x0000000000087919 */ /* 0x000e2e0000002200 */
[----:B------:R-:W1:Y:S01]  /*0020*/  S2UR UR4, SR_CTAID.Y ;  /* 0x00000000000479c3 */ /* 0x000e620000002600 */
[----:B------:R-:W2:Y:S07]  /*0030*/  S2R R2, SR_TID.X ;  /* 0x0000000000027919 */ /* 0x000eae0000002100 */
[----:B------:R-:W2:Y:S01]  /*0040*/  LDC R3, c[0x0][0x360] ;  /* 0x0000d800ff037b82 */ /* 0x000ea20000000800 */
[----:B------:R-:W1:Y:S07]  /*0050*/  LDCU UR5, c[0x0][0x364] ;  /* 0x00006c80ff0577ac */ /* 0x000e6e0008000800 */
[----:B------:R-:W2:Y:S08]  /*0060*/  S2UR UR6, SR_CTAID.X ;  /* 0x00000000000679c3 */ /* 0x000eb00000002500 */
[----:B------:R-:W3:Y:S01]  /*0070*/  LDC.64 R4, c[0x0][0x380] ;  /* 0x0000e000ff047b82 */ /* 0x000ee20000000a00 */
[----:B-1----:R-:W-:-:S06]  /*0080*/  UIMAD UR4, UR4, UR5, URZ ;  /* 0x00000005040472a4 */ /* 0x002fcc000f8e02ff */
[----:B0-----:R-:W-:Y:S01]  /*0090*/  IADD3 R0, PT, PT, R8, UR4, RZ ;  /* 0x0000000408007c10 */ /* 0x001fe2000fffe0ff */
[----:B--2---:R-:W-:-:S03]  /*00a0*/  IMAD R3, R3, UR6, R2 ;  /* 0x0000000603037c24 */ /* 0x004fc6000f8e0202 */
[----:B---3--:R-:W-:-:S04]  /*00b0*/  ISETP.GE.U32.AND P0, PT, R0, R5, PT ;  /* 0x000000050000720c */ /* 0x008fc80003f06070 */
[----:B------:R-:W-:-:S13]  /*00c0*/  ISETP.GE.U32.OR P0, PT, R3, R4, P0 ;  /* 0x000000040300720c */ /* 0x000fda0000706470 */
[----:B------:R-:W-:Y:S05]  /*00d0*/  @P0 EXIT ;  /* 0x000000000000094d */ /* 0x000fea0003800000 */
[----:B------:R-:W0:Y:S01]  /*00e0*/  LDC R2, c[0x0][0x388] ;  /* 0x0000e200ff027b82 */ /* 0x000e220000000800 */
[----:B------:R-:W1:Y:S01]  /*00f0*/  LDCU.64 UR6, c[0x0][0x358] ;  /* 0x00006b00ff0677ac */ /* 0x000e620008000a00 */
[----:B------:R-:W-:Y:S01]  /*0100*/  HFMA2 R25, -RZ, RZ, 0, 0 ;  /* 0x00000000ff197431 */ /* 0x000fe200000001ff */
[----:B0-----:R-:W-:-:S13]  /*0110*/  ISETP.GE.AND P0, PT, R2, 0x1, PT ;  /* 0x000000010200780c */ /* 0x001fda0003f06270 */
[----:B-1----:R-:W-:Y:S05]  /*0120*/  @!P0 BRA `(.L_x_0) ;  /* 0x0000000800448947 */ /* 0x002fea0003800000 */
[C---:B------:R-:W-:Y:S02]  /*0130*/  ISETP.GE.U32.AND P1, PT, R2.reuse, 0x8, PT ;  /* 0x000000080200780c */ /* 0x040fe40003f26070 */
[----:B------:R-:W-:Y:S02]  /*0140*/  LOP3.LUT R6, R2, 0x7, RZ, 0xc0, !PT ;  /* 0x0000000702067812 */ /* 0x000fe400078ec0ff */
[----:B------:R-:W-:Y:S02]  /*0150*/  MOV R25, RZ ;  /* 0x000000ff00197202 */ /* 0x000fe40000000f00 */
[----:B------:R-:W-:Y:S02]  /*0160*/  ISETP.NE.AND P0, PT, R6, RZ, PT ;  /* 0x000000ff0600720c */ /* 0x000fe40003f05270 */
[----:B------:R-:W-:-:S05]  /*0170*/  MOV R7, RZ ;  /* 0x000000ff00077202 */ /* 0x000fca0000000f00 */
[----:B------:R-:W-:Y:S06]  /*0180*/  @!P1 BRA `(.L_x_1) ;  /* 0x0000000400249947 */ /* 0x000fec0003800000 */
[----:B------:R-:W-:Y:S01]  /*0190*/  LOP3.LUT R7, R2, 0x7ffffff8, RZ, 0xc0, !PT ;  /* 0x7ffffff802077812 */ /* 0x000fe200078ec0ff */
[C---:B------:R-:W-:Y:S01]  /*01a0*/  IMAD R10, R5.reuse, 0x3, R0 ;  /* 0x00000003050a7824 */ /* 0x040fe200078e0200 */
[C---:B------:R-:W-:Y:S01]  /*01b0*/  IADD3 R4, PT, PT, R5.reuse, UR4, R8 ;  /* 0x0000000405047c10 */ /* 0x040fe2000fffe008 */
[C-C-:B------:R-:W-:Y:S01]  /*01c0*/  IMAD R14, R5.reuse, 0x5, R0.reuse ;  /* 0x00000005050e7824 */ /* 0x140fe200078e0200 */
[CC--:B------:R-:W-:Y:S01]  /*01d0*/  LEA R8, R5.reuse, R0.reuse, 0x1 ;  /* 0x0000000005087211 */ /* 0x0c0fe200078e08ff */
[C-C-:B------:R-:W-:Y:S01]  /*01e0*/  IMAD R9, R5.reuse, 0x6, R0.reuse ;  /* 0x0000000605097824 */ /* 0x140fe200078e0200 */
[C---:B------:R-:W-:Y:S01]  /*01f0*/  LEA R12, R5.reuse, R0, 0x2 ;  /* 0x00000000050c7211 */ /* 0x040fe200078e10ff */
[----:B------:R-:W-:Y:S01]  /*0200*/  IMAD R11, R5, 0x7, R0 ;  /* 0x00000007050b7824 */ /* 0x000fe200078e0200 */
[----:B------:R-:W-:Y:S01]  /*0210*/  MOV R25, RZ ;  /* 0x000000ff00197202 */ /* 0x000fe20000000f00 */
[----:B------:R-:W-:Y:S01]  /*0220*/  IMAD R15, R3, R2, 0x3 ;  /* 0x00000003030f7424 */ /* 0x000fe200078e0202 */
[----:B------:R-:W-:-:S02]  /*0230*/  MOV R13, R0 ;  /* 0x00000000000d7202 */ /* 0x000fc40000000f00 */
[----:B------:R-:W-:-:S07]  /*0240*/  IADD3 R24, PT, PT, -R7, RZ, RZ ;  /* 0x000000ff07187210 */ /* 0x000fce0007ffe1ff */
.L_x_2:
[----:B------:R-:W0:Y:S01]  /*0250*/  LDC.64 R20, c[0x0][0x390] ;  /* 0x0000e400ff147b82 */ /* 0x000e220000000a00 */
[----:B------:R-:W-:-:S07]  /*0260*/  IADD3 R23, PT, PT, R15, -0x3, RZ ;  /* 0xfffffffd0f177810 */ /* 0x000fce0007ffe0ff */
[----:B------:R-:W1:Y:S01]  /*0270*/  LDC.64 R16, c[0x0][0x398] ;  /* 0x0000e600ff107b82 */ /* 0x000e620000000a00 */
[----:B0-----:R-:W-:-:S06]  /*0280*/  IMAD.WIDE.U32 R22, R23, 0x4, R20 ;  /* 0x0000000417167825 */ /* 0x001fcc00078e0014 */
[----:B------:R-:W2:Y:S01]  /*0290*/  LDG.E R22, desc[UR6][R22.64] ;  /* 0x0000000616167981 */ /* 0x000ea2000c1e1900 */
[----:B-1----:R-:W-:-:S06]  /*02a0*/  IMAD.WIDE.U32 R18, R13, 0x4, R16 ;  /* 0x000000040d127825 */ /* 0x002fcc00078e0010 */
[----:B------:R-:W2:Y:S01]  /*02b0*/  LDG.E R18, desc[UR6][R18.64] ;  /* 0x0000000612127981 */ /* 0x000ea2000c1e1900 */
[----:B------:R-:W-:Y:S01]  /*02c0*/  IADD3 R27, PT, PT, R15, -0x2, RZ ;  /* 0xfffffffe0f1b7810 */ /* 0x000fe20007ffe0ff */
[----:B------:R-:W-:-:S06]  /*02d0*/  IMAD.WIDE.U32 R28, R4, 0x4, R16 ;  /* 0x00000004041c7825 */ /* 0x000fcc00078e0010 */
[----:B------:R-:W3:Y:S01]  /*02e0*/  LDG.E R28, desc[UR6][R28.64] ;  /* 0x000000061c1c7981 */ /* 0x000ee2000c1e1900 */
[----:B--2---:R-:W-:Y:S01]  /*02f0*/  FFMA R25, R22, R18, R25 ;  /* 0x0000001216197223 */ /* 0x004fe20000000019 */
[----:B------:R-:W-:Y:S01]  /*0300*/  IMAD.WIDE.U32 R22, R27, 0x4, R20 ;  /* 0x000000041b167825 */ /* 0x000fe200078e0014 */
[----:B------:R-:W-:-:S05]  /*0310*/  IADD3 R27, PT, PT, R15, -0x1, RZ ;  /* 0xffffffff0f1b7810 */ /* 0x000fca0007ffe0ff */
[----:B------:R-:W-:Y:S01]  /*0320*/  IMAD.WIDE.U32 R26, R27, 0x4, R20 ;  /* 0x000000041b1a7825 */ /* 0x000fe200078e0014 */
[----:B------:R-:W3:Y:S04]  /*0330*/  LDG.E R22, desc[UR6][R22.64] ;  /* 0x0000000616167981 */ /* 0x000ee8000c1e1900 */
[----:B------:R0:W2:Y:S02]  /*0340*/  LDG.E R18, desc[UR6][R26.64] ;  /* 0x000000061a127981 */ /* 0x0000a4000c1e1900 */
[----:B0-----:R-:W-:-:S05]  /*0350*/  IMAD.WIDE.U32 R26, R8, 0x4, R16 ;  /* 0x00000004081a7825 */ /* 0x001fca00078e0010 */
[----:B------:R-:W2:Y:S01]  /*0360*/  LDG.E R19, desc[UR6][R26.64] ;  /* 0x000000061a137981 */ /* 0x000ea2000c1e1900 */
[----:B------:R-:W-:Y:S01]  /*0370*/  IADD3 R23, PT, PT, R15, 0x1, RZ ;  /* 0x000000010f177810 */ /* 0x000fe20007ffe0ff */
[----:B---3--:R-:W-:-:S04]  /*0380*/  FFMA R25, R22, R28, R25 ;  /* 0x0000001c16197223 */ /* 0x008fc80000000019 */
[----:B--2---:R-:W-:Y:S01]  /*0390*/  FFMA R25, R18, R19, R25 ;  /* 0x0000001312197223 */ /* 0x004fe20000000019 */
[----:B------:R-:W-:-:S05]  /*03a0*/  IMAD.WIDE.U32 R18, R15, 0x4, R20 ;  /* 0x000000040f127825 */ /* 0x000fca00078e0014 */
[----:B------:R0:W2:Y:S02]  /*03b0*/  LDG.E R28, desc[UR6][R18.64] ;  /* 0x00000006121c7981 */ /* 0x0000a4000c1e1900 */
[----:B0-----:R-:W-:-:S04]  /*03c0*/  IMAD.WIDE.U32 R18, R23, 0x4, R20 ;  /* 0x0000000417127825 */ /* 0x001fc800078e0014 */
[--C-:B------:R-:W-:Y:S02]  /*03d0*/  IMAD.WIDE.U32 R22, R10, 0x4, R16.reuse ;  /* 0x000000040a167825 */ /* 0x100fe400078e0010 */
[----:B------:R-:W3:Y:S04]  /*03e0*/  LDG.E R18, desc[UR6][R18.64] ;  /* 0x0000000612127981 */ /* 0x000ee8000c1e1900 */
[----:B------:R0:W2:Y:S02]  /*03f0*/  LDG.E R29, desc[UR6][R22.64] ;  /* 0x00000006161d7981 */ /* 0x0000a4000c1e1900 */
[----:B0-----:R-:W-:-:S05]  /*0400*/  IMAD.WIDE.U32 R22, R12, 0x4, R16 ;  /* 0x000000040c167825 */ /* 0x001fca00078e0010 */
[----:B------:R0:W3:Y:S01]  /*0410*/  LDG.E R26, desc[UR6][R22.64] ;  /* 0x00000006161a7981 */ /* 0x0000e2000c1e1900 */
[C---:B------:R-:W-:Y:S02]  /*0420*/  IADD3 R27, PT, PT, R15.reuse, 0x3, RZ ;  /* 0x000000030f1b7810 */ /* 0x040fe40007ffe0ff */
[C---:B0-----:R-:W-:Y:S01]  /*0430*/  IADD3 R23, PT, PT, R15.reuse, 0x4, RZ ;  /* 0x000000040f177810 */ /* 0x041fe20007ffe0ff */
[----:B--2---:R-:W-:Y:S01]  /*0440*/  FFMA R25, R28, R29, R25 ;  /* 0x0000001d1c197223 */ /* 0x004fe20000000019 */
[----:B------:R-:W-:-:S05]  /*0450*/  IADD3 R29, PT, PT, R15, 0x2, RZ ;  /* 0x000000020f1d7810 */ /* 0x000fca0007ffe0ff */
[----:B------:R-:W-:-:S06]  /*0460*/  IMAD.WIDE.U32 R28, R29, 0x4, R20 ;  /* 0x000000041d1c7825 */ /* 0x000fcc00078e0014 */
[----:B------:R-:W2:Y:S01]  /*0470*/  LDG.E R28, desc[UR6][R28.64] ;  /* 0x000000061c1c7981 */ /* 0x000ea2000c1e1900 */
[----:B---3--:R-:W-:Y:S01]  /*0480*/  FFMA R25, R18, R26, R25 ;  /* 0x0000001a12197223 */ /* 0x008fe20000000019 */
[----:B------:R-:W-:-:S04]  /*0490*/  IMAD.WIDE.U32 R18, R14, 0x4, R16 ;  /* 0x000000040e127825 */ /* 0x000fc800078e0010 */
[--C-:B------:R-:W-:Y:S02]  /*04a0*/  IMAD.WIDE.U32 R26, R27, 0x4, R20.reuse ;  /* 0x000000041b1a7825 */ /* 0x100fe400078e0014 */
[----:B------:R-:W2:Y:S02]  /*04b0*/  LDG.E R18, desc[UR6][R18.64] ;  /* 0x0000000612127981 */ /* 0x000ea4000c1e1900 */
[----:B------:R-:W-:Y:S02]  /*04c0*/  IMAD.WIDE.U32 R20, R23, 0x4, R20 ;  /* 0x0000000417147825 */ /* 0x000fe400078e0014 */
[----:B------:R-:W3:Y:S02]  /*04d0*/  LDG.E R26, desc[UR6][R26.64] ;  /* 0x000000061a1a7981 */ /* 0x000ee4000c1e1900 */
[--C-:B------:R-:W-:Y:S02]  /*04e0*/  IMAD.WIDE.U32 R22, R9, 0x4, R16.reuse ;  /* 0x0000000409167825 */ /* 0x100fe400078e0010 */
[----:B------:R-:W4:Y:S02]  /*04f0*/  LDG.E R20, desc[UR6][R20.64] ;  /* 0x0000000614147981 */ /* 0x000f24000c1e1900 */
[----:B------:R-:W-:-:S02]  /*0500*/  IMAD.WIDE.U32 R16, R11, 0x4, R16 ;  /* 0x000000040b107825 */ /* 0x000fc400078e0010 */
[----:B------:R-:W3:Y:S04]  /*0510*/  LDG.E R23, desc[UR6][R22.64] ;  /* 0x0000000616177981 */ /* 0x000ee8000c1e1900 */
[----:B------:R-:W4:Y:S01]  /*0520*/  LDG.E R16, desc[UR6][R16.64] ;  /* 0x0000000610107981 */ /* 0x000f22000c1e1900 */
[----:B------:R-:W-:-:S04]  /*0530*/  IADD3 R24, PT, PT, R24, 0x8, RZ ;  /* 0x0000000818187810 */ /* 0x000fc80007ffe0ff */
[----:B------:R-:W-:Y:S02]  /*0540*/  ISETP.NE.AND P1, PT, R24, RZ, PT ;  /* 0x000000ff1800720c */ /* 0x000fe40003f25270 */
[----:B------:R-:W-:Y:S02]  /*0550*/  IADD3 R15, PT, PT, R15, 0x8, RZ ;  /* 0x000000080f0f7810 */ /* 0x000fe40007ffe0ff */
[C---:B------:R-:W-:Y:S02]  /*0560*/  LEA R4, R5.reuse, R4, 0x3 ;  /* 0x0000000405047211 */ /* 0x040fe400078e18ff */
[C---:B------:R-:W-:Y:S02]  /*0570*/  LEA R8, R5.reuse, R8, 0x3 ;  /* 0x0000000805087211 */ /* 0x040fe400078e18ff */
[C---:B------:R-:W-:Y:S02]  /*0580*/  LEA R10, R5.reuse, R10, 0x3 ;  /* 0x0000000a050a7211 */ /* 0x040fe400078e18ff */
[----:B------:R-:W-:-:S02]  /*0590*/  LEA R12, R5, R12, 0x3 ;  /* 0x0000000c050c7211 */ /* 0x000fc400078e18ff */
[C---:B------:R-:W-:Y:S02]  /*05a0*/  LEA R14, R5.reuse, R14, 0x3 ;  /* 0x0000000e050e7211 */ /* 0x040fe400078e18ff */
[C---:B------:R-:W-:Y:S02]  /*05b0*/  LEA R9, R5.reuse, R9, 0x3 ;  /* 0x0000000905097211 */ /* 0x040fe400078e18ff */
[C---:B------:R-:W-:Y:S02]  /*05c0*/  LEA R11, R5.reuse, R11, 0x3 ;  /* 0x0000000b050b7211 */ /* 0x040fe400078e18ff */
[----:B------:R-:W-:Y:S01]  /*05d0*/  LEA R13, R5, R13, 0x3 ;  /* 0x0000000d050d7211 */ /* 0x000fe200078e18ff */
[----:B--2---:R-:W-:-:S04]  /*05e0*/  FFMA R25, R28, R18, R25 ;  /* 0x000000121c197223 */ /* 0x004fc80000000019 */
[----:B---3--:R-:W-:-:S04]  /*05f0*/  FFMA R25, R26, R23, R25 ;  /* 0x000000171a197223 */ /* 0x008fc80000000019 */
[----:B----4-:R-:W-:Y:S01]  /*0600*/  FFMA R25, R20, R16, R25 ;  /* 0x0000001014197223 */ /* 0x010fe20000000019 */
[----:B------:R-:W-:Y:S06]  /*0610*/  @P1 BRA `(.L_x_2) ;  /* 0xfffffffc000c1947 */ /* 0x000fec000383ffff */
.L_x_1:
[----:B------:R-:W-:Y:S05]  /*0620*/  @!P0 BRA `(.L_x_0) ;  /* 0x0000000400048947 */ /* 0x000fea0003800000 */
[----:B------:R-:W-:Y:S02]  /*0630*/  ISETP.GE.U32.AND P0, PT, R6, 0x4, PT ;  /* 0x000000040600780c */ /* 0x000fe40003f06070 */
[----:B------:R-:W-:-:S04]  /*0640*/  LOP3.LUT R24, R2, 0x3, RZ, 0xc0, !PT ;  /* 0x0000000302187812 */ /* 0x000fc800078ec0ff */
[----:B------:R-:W-:-:S07]  /*0650*/  ISETP.NE.AND P1, PT, R24, RZ, PT ;  /* 0x000000ff1800720c */ /* 0x000fce0003f25270 */
[----:B------:R-:W-:Y:S06]  /*0660*/  @!P0 BRA `(.L_x_3) ;  /* 0x00000000007c8947 */ /* 0x000fec0003800000 */
[----:B------:R-:W0:Y:S01]  /*0670*/  LDC.64 R8, c[0x0][0x398] ;  /* 0x0000e600ff087b82 */ /* 0x000e220000000a00 */
[----:B------:R-:W-:Y:S02]  /*0680*/  IMAD R13, R3, R2, R7 ;  /* 0x00000002030d7224 */ /* 0x000fe400078e0207 */
[----:B------:R-:W-:-:S03]  /*0690*/  IMAD R6, R7, R5, R0 ;  /* 0x0000000507067224 */ /* 0x000fc600078e0200 */
[C---:B------:R-:W-:Y:S02]  /*06a0*/  IADD3 R21, PT, PT, R13.reuse, 0x1, RZ ;  /* 0x000000010d157810 */ /* 0x040fe40007ffe0ff */
[----:B------:R-:W1:Y:S01]  /*06b0*/  LDC.64 R10, c[0x0][0x390] ;  /* 0x0000e400ff0a7b82 */ /* 0x000e620000000a00 */
[C---:B------:R-:W-:Y:S02]  /*06c0*/  IADD3 R15, PT, PT, R13.reuse, 0x2, RZ ;  /* 0x000000020d0f7810 */ /* 0x040fe40007ffe0ff */
[----:B------:R-:W-:Y:S01]  /*06d0*/  IADD3 R27, PT, PT, R13, 0x3, RZ ;  /* 0x000000030d1b7810 */ /* 0x000fe20007ffe0ff */
[C---:B0-----:R-:W-:Y:S01]  /*06e0*/  IMAD.WIDE.U32 R18, R6.reuse, 0x4, R8 ;  /* 0x0000000406127825 */ /* 0x041fe200078e0008 */
[----:B------:R-:W-:-:S04]  /*06f0*/  IADD3 R6, PT, PT, R6, R5, RZ ;  /* 0x0000000506067210 */ /* 0x000fc80007ffe0ff */
[CC--:B------:R-:W-:Y:S01]  /*0700*/  IADD3 R14, PT, PT, R6.reuse, R5.reuse, RZ ;  /* 0x00000005060e7210 */ /* 0x0c0fe20007ffe0ff */
[--C-:B-1----:R-:W-:Y:S01]  /*0710*/  IMAD.WIDE.U32 R22, R13, 0x4, R10.reuse ;  /* 0x000000040d167825 */ /* 0x102fe200078e000a */
[----:B------:R-:W2:Y:S03]  /*0720*/  LDG.E R18, desc[UR6][R18.64] ;  /* 0x0000000612127981 */ /* 0x000ea6000c1e1900 */
[----:B------:R-:W-:Y:S01]  /*0730*/  IMAD.WIDE.U32 R20, R21, 0x4, R10 ;  /* 0x0000000415147825 */ /* 0x000fe200078e000a */
[----:B------:R-:W2:Y:S03]  /*0740*/  LDG.E R4, desc[UR6][R22.64] ;  /* 0x0000000616047981 */ /* 0x000ea6000c1e1900 */
[----:B------:R-:W-:Y:S01]  /*0750*/  IMAD.WIDE.U32 R16, R6, 0x4, R8 ;  /* 0x0000000406107825 */ /* 0x000fe200078e0008 */
[----:B------:R-:W-:Y:S01]  /*0760*/  IADD3 R29, PT, PT, R14, R5, RZ ;  /* 0x000000050e1d7210 */ /* 0x000fe20007ffe0ff */
[----:B------:R-:W3:Y:S02]  /*0770*/  LDG.E R20, desc[UR6][R20.64] ;  /* 0x0000000614147981 */ /* 0x000ee4000c1e1900 */
[----:B------:R-:W-:-:S02]  /*0780*/  IMAD.WIDE.U32 R12, R15, 0x4, R10 ;  /* 0x000000040f0c7825 */ /* 0x000fc400078e000a */
[----:B------:R-:W3:Y:S02]  /*0790*/  LDG.E R17, desc[UR6][R16.64] ;  /* 0x0000000610117981 */ /* 0x000ee4000c1e1900 */
[----:B------:R-:W-:Y:S02]  /*07a0*/  IMAD.WIDE.U32 R14, R14, 0x4, R8 ;  /* 0x000000040e0e7825 */ /* 0x000fe400078e0008 */
[----:B------:R-:W4:Y:S02]  /*07b0*/  LDG.E R13, desc[UR6][R12.64] ;  /* 0x000000060c0d7981 */ /* 0x000f24000c1e1900 */
[----:B------:R-:W-:Y:S02]  /*07c0*/  IMAD.WIDE.U32 R10, R27, 0x4, R10 ;  /* 0x000000041b0a7825 */ /* 0x000fe400078e000a */
[----:B------:R-:W4:Y:S02]  /*07d0*/  LDG.E R14, desc[UR6][R14.64] ;  /* 0x000000060e0e7981 */ /* 0x000f24000c1e1900 */
[----:B------:R-:W-:-:S02]  /*07e0*/  IMAD.WIDE.U32 R8, R29, 0x4, R8 ;  /* 0x000000041d087825 */ /* 0x000fc400078e0008 */
[----:B------:R-:W5:Y:S04]  /*07f0*/  LDG.E R11, desc[UR6][R10.64] ;  /* 0x000000060a0b7981 */ /* 0x000f68000c1e1900 */
[----:B------:R-:W5:Y:S01]  /*0800*/  LDG.E R8, desc[UR6][R8.64] ;  /* 0x0000000608087981 */ /* 0x000f62000c1e1900 */
[----:B------:R-:W-:Y:S01]  /*0810*/  IADD3 R7, PT, PT, R7, 0x4, RZ ;  /* 0x0000000407077810 */ /* 0x000fe20007ffe0ff */
[----:B--2---:R-:W-:-:S04]  /*0820*/  FFMA R25, R4, R18, R25 ;  /* 0x0000001204197223 */ /* 0x004fc80000000019 */
[----:B---3--:R-:W-:-:S04]  /*0830*/  FFMA R20, R20, R17, R25 ;  /* 0x0000001114147223 */ /* 0x008fc80000000019 */
[----:B----4-:R-:W-:-:S04]  /*0840*/  FFMA R20, R13, R14, R20 ;  /* 0x0000000e0d147223 */ /* 0x010fc80000000014 */
[----:B-----5:R-:W-:-:S07]  /*0850*/  FFMA R25, R11, R8, R20 ;  /* 0x000000080b197223 */ /* 0x020fce0000000014 */
.L_x_3:
[----:B------:R-:W-:Y:S05]  /*0860*/  @!P1 BRA `(.L_x_0) ;  /* 0x0000000000749947 */ /* 0x000fea0003800000 */
[----:B------:R-:W0:Y:S01]  /*0870*/  LDC.64 R16, c[0x0][0x390] ;  /* 0x0000e400ff107b82 */ /* 0x000e220000000a00 */
[----:B------:R-:W-:Y:S02]  /*0880*/  ISETP.NE.AND P0, PT, R24, 0x1, PT ;  /* 0x000000011800780c */ /* 0x000fe40003f05270 */
[----:B------:R-:W-:-:S04]  /*0890*/  LOP3.LUT R4, R2, 0x1, RZ, 0xc0, !PT ;  /* 0x0000000102047812 */ /* 0x000fc800078ec0ff */
[----:B------:R-:W-:Y:S01]  /*08a0*/  ISETP.NE.U32.AND P1, PT, R4, 0x1, PT ;  /* 0x000000010400780c */ /* 0x000fe20003f25070 */
[----:B------:R-:W1:Y:S06]  /*08b0*/  LDC.64 R8, c[0x0][0x398] ;  /* 0x0000e600ff087b82 */ /* 0x000e6c0000000a00 */
[----:B------:R-:W-:Y:S02]  /*08c0*/  @P0 IMAD R15, R3, R2, R7 ;  /* 0x00000002030f0224 */ /* 0x000fe400078e0207 */
[----:B------:R-:W2:Y:S01]  /*08d0*/  LDC.64 R10, c[0x0][0x390] ;  /* 0x0000e400ff0a7b82 */ /* 0x000ea20000000a00 */
[C---:B------:R-:W-:Y:S01]  /*08e0*/  @P0 IMAD R14, R7.reuse, R5, R0 ;  /* 0x00000005070e0224 */ /* 0x040fe200078e0200 */
[----:B------:R-:W-:-:S02]  /*08f0*/  @P0 IADD3 R7, PT, PT, R7, 0x2, RZ ;  /* 0x0000000207070810 */ /* 0x000fc40007ffe0ff */
[C---:B------:R-:W-:Y:S02]  /*0900*/  @P0 IADD3 R21, PT, PT, R15.reuse, 0x1, RZ ;  /* 0x000000010f150810 */ /* 0x040fe40007ffe0ff */
[----:B------:R-:W-:Y:S02]  /*0910*/  @P0 IADD3 R23, PT, PT, R14, R5, RZ ;  /* 0x000000050e170210 */ /* 0x000fe40007ffe0ff */
[----:B------:R-:W3:Y:S01]  /*0920*/  LDC.64 R12, c[0x0][0x398] ;  /* 0x0000e600ff0c7b82 */ /* 0x000ee20000000a00 */
[----:B0-----:R-:W-:-:S04]  /*0930*/  @P0 IMAD.WIDE.U32 R18, R15, 0x4, R16 ;  /* 0x000000040f120825 */ /* 0x001fc800078e0010 */
[----:B------:R-:W-:Y:S01]  /*0940*/  @P0 IMAD.WIDE.U32 R16, R21, 0x4, R16 ;  /* 0x0000000415100825 */ /* 0x000fe200078e0010 */
[----:B------:R-:W4:Y:S03]  /*0950*/  @P0 LDG.E R4, desc[UR6][R18.64] ;  /* 0x0000000612040981 */ /* 0x000f26000c1e1900 */
[----:B-1----:R-:W-:Y:S02]  /*0960*/  @P0 IMAD.WIDE.U32 R14, R14, 0x4, R8 ;  /* 0x000000040e0e0825 */ /* 0x002fe400078e0008 */
[----:B------:R-:W5:Y:S02]  /*0970*/  @P0 LDG.E R17, desc[UR6][R16.64] ;  /* 0x0000000610110981 */ /* 0x000f64000c1e1900 */
[----:B------:R-:W-:Y:S02]  /*0980*/  @!P1 IMAD R21, R3, R2, R7 ;  /* 0x0000000203159224 */ /* 0x000fe400078e0207 */
[----:B------:R-:W-:Y:S01]  /*0990*/  @P0 IMAD.WIDE.U32 R8, R23, 0x4, R8 ;  /* 0x0000000417080825 */ /* 0x000fe200078e0008 */
[----:B------:R-:W4:Y:S03]  /*09a0*/  @P0 LDG.E R14, desc[UR6][R14.64] ;  /* 0x000000060e0e0981 */ /* 0x000f26000c1e1900 */
[----:B------:R-:W-:-:S02]  /*09b0*/  @!P1 IMAD R7, R7, R5, R0 ;  /* 0x0000000507079224 */ /* 0x000fc400078e0200 */
[----:B--2---:R-:W-:Y:S01]  /*09c0*/  @!P1 IMAD.WIDE.U32 R10, R21, 0x4, R10 ;  /* 0x00000004150a9825 */ /* 0x004fe200078e000a */
[----:B------:R-:W5:Y:S03]  /*09d0*/  @P0 LDG.E R8, desc[UR6][R8.64] ;  /* 0x0000000608080981 */ /* 0x000f66000c1e1900 */
[----:B---3--:R-:W-:Y:S02]  /*09e0*/  @!P1 IMAD.WIDE.U32 R12, R7, 0x4, R12 ;  /* 0x00000004070c9825 */ /* 0x008fe400078e000c */
[----:B------:R-:W2:Y:S04]  /*09f0*/  @!P1 LDG.E R10, desc[UR6][R10.64] ;  /* 0x000000060a0a9981 */ /* 0x000ea8000c1e1900 */
[----:B------:R-:W2:Y:S01]  /*0a00*/  @!P1 LDG.E R12, desc[UR6][R12.64] ;  /* 0x000000060c0c9981 */ /* 0x000ea2000c1e1900 */
[----:B----4-:R-:W-:-:S04]  /*0a10*/  @P0 FFMA R4, R4, R14, R25 ;  /* 0x0000000e04040223 */ /* 0x010fc80000000019 */
[----:B-----5:R-:W-:-:S04]  /*0a20*/  @P0 FFMA R25, R17, R8, R4 ;  /* 0x0000000811190223 */ /* 0x020fc80000000004 */
[----:B--2---:R-:W-:-:S07]  /*0a30*/  @!P1 FFMA R25, R10, R12, R25 ;  /* 0x0000000c0a199223 */ /* 0x004fce0000000019 */
.L_x_0:
[----:B------:R-:W0:Y:S01]  /*0a40*/  LDC.64 R6, c[0x0][0x3a0] ;  /* 0x0000e800ff067b82 */ /* 0x000e220000000a00 */
[----:B------:R-:W-:-:S04]  /*0a50*/  IMAD R3, R3, R5, R0 ;  /* 0x0000000503037224 */ /* 0x000fc800078e0200 */
[----:B0-----:R-:W-:-:S05]  /*0a60*/  IMAD.WIDE.U32 R2, R3, 0x4, R6 ;  /* 0x0000000403027825 */ /* 0x001fca00078e0006 */
[----:B------:R-:W2:Y:S02]  /*0a70*/  LDG.E R0, desc[UR6][R2.64] ;  /* 0x0000000602007981 */ /* 0x000ea4000c1e1900 */
[----:B--2---:R-:W-:-:S05]  /*0a80*/  FADD R25, R0, R25 ;  /* 0x0000001900197221 */ /* 0x004fca0000000000 */
[----:B------:R-:W-:Y:S01]  /*0a90*/  STG.E desc[UR6][R2.64], R25 ;  /* 0x0000001902007986 */ /* 0x000fe2000c101906 */
[----:B------:R-:W-:Y:S05]  /*0aa0*/  EXIT ;  /* 0x000000000000794d */ /* 0x000fea0003800000 */
.L_x_4:
[----:B------:R-:W-:-:S00]  /*0ab0*/  BRA `(.L_x_4) ;  /* 0xfffffffc00fc7947 */ /* 0x000fc0000383ffff */
[----:B------:R-:W-:-:S00]  /*0ac0*/  NOP ;  /* 0x0000000000007918 */ /* 0x000fc00000000000 */
        /* <DEDUP_REMOVED lines=11> */
.L_x_5:


//--------------------- .nv.shared.reserved.0     --------------------------
	.section	.nv.shared.reserved.0,"aw",@nobits
	.weak		__nv_reservedSMEM_offset_0_alias
	.size		__nv_reservedSMEM_offset_0_alias, 0, 64
	.other		__nv_reservedSMEM_offset_0_alias,@"STO_CUDA_RESERVED_SHARED STV_DEFAULT"
__nv_reservedSMEM_offset_0_alias:
	.zero		0
	.zero		64


//--------------------- .nv.constant0._Z7kernel1iiiPKfS0_Pf --------------------------
	.section	.nv.constant0._Z7kernel1iiiPKfS0_Pf,"a",@progbits
	.sectionflags	@""
	.align	4
.nv.constant0._Z7kernel1iiiPKfS0_Pf:
	.zero		936


//--------------------- SYMBOLS --------------------------

	.type		.nv.reservedSmem.offset0,@object
	.size		.nv.reservedSmem.offset0,0x4
